//
// Generated by NVIDIA NVVM Compiler
//
// Compiler Build ID: CL-36424714
// Cuda compilation tools, release 13.0, V13.0.88
// Based on NVVM 20.0.0
//

.version 9.0
.target sm_100
.address_size 64

	// .globl	naiveScanKernel_Scan
.extern .shared .align 16 .b8 temp[];

.visible .entry naiveScanKernel_Scan(
	.param .u64 .ptr .align 1 naiveScanKernel_Scan_param_0,
	.param .u64 .ptr .align 1 naiveScanKernel_Scan_param_1,
	.param .u32 naiveScanKernel_Scan_param_2,
	.param .u32 naiveScanKernel_Scan_param_3,
	.param .u32 naiveScanKernel_Scan_param_4,
	.param .u32 naiveScanKernel_Scan_param_5
)
{
	.reg .pred 	%p<5>;
	.reg .b32 	%r<59>;
	.reg .b64 	%rd<9>;

	ld.param.u64 	%rd1, [naiveScanKernel_Scan_param_0];
	ld.param.u64 	%rd2, [naiveScanKernel_Scan_param_1];
	ld.param.u32 	%r13, [naiveScanKernel_Scan_param_2];
	ld.param.u32 	%r14, [naiveScanKernel_Scan_param_3];
	ld.param.u32 	%r12, [naiveScanKernel_Scan_param_4];
	ld.param.u32 	%r15, [naiveScanKernel_Scan_param_5];
	mov.u32 	%r16, %ctaid.x;
	mov.u32 	%r17, %ntid.x;
	mov.u32 	%r1, %tid.x;
	mad.lo.s32 	%r2, %r16, %r17, %r1;
	mad.lo.s32 	%r3, %r13, %r2, %r14;
	setp.ge.u32 	%p1, %r3, %r15;
	@%p1 bra 	$L__BB0_2;
	cvta.to.global.u64 	%rd3, %rd1;
	mul.wide.u32 	%rd4, %r3, 4;
	add.s64 	%rd5, %rd3, %rd4;
	ld.global.u32 	%r24, [%rd5];
	shl.b32 	%r25, %r1, 2;
	mov.u32 	%r26, temp;
	add.s32 	%r27, %r26, %r25;
	st.shared.u32 	[%r27], %r24;
	shl.b32 	%r28, %r12, 2;
	add.s32 	%r29, %r27, %r28;
	st.shared.u32 	[%r29], %r24;
	bra.uni 	$L__BB0_3;
$L__BB0_2:
	shl.b32 	%r18, %r1, 2;
	mov.u32 	%r19, temp;
	add.s32 	%r20, %r19, %r18;
	mov.b32 	%r21, 0;
	st.shared.u32 	[%r20], %r21;
	shl.b32 	%r22, %r12, 2;
	add.s32 	%r23, %r20, %r22;
	st.shared.u32 	[%r23], %r21;
$L__BB0_3:
	bar.sync 	0;
	setp.eq.s32 	%p2, %r12, 0;
	mov.b32 	%r58, 0;
	@%p2 bra 	$L__BB0_9;
	mov.b32 	%r56, 0;
	mov.b32 	%r55, 1;
$L__BB0_5:
	xor.b32  	%r58, %r56, 1;
	setp.lt.u32 	%p3, %r1, %r55;
	@%p3 bra 	$L__BB0_7;
	mad.lo.s32 	%r33, %r56, %r12, %r1;
	shl.b32 	%r34, %r33, 2;
	mov.u32 	%r35, temp;
	add.s32 	%r36, %r35, %r34;
	ld.shared.u32 	%r37, [%r36];
	sub.s32 	%r38, %r33, %r55;
	shl.b32 	%r39, %r38, 2;
	add.s32 	%r40, %r35, %r39;
	ld.shared.u32 	%r41, [%r40];
	add.s32 	%r57, %r41, %r37;
	bra.uni 	$L__BB0_8;
$L__BB0_7:
	mad.lo.s32 	%r42, %r56, %r12, %r1;
	shl.b32 	%r43, %r42, 2;
	mov.u32 	%r44, temp;
	add.s32 	%r45, %r44, %r43;
	ld.shared.u32 	%r57, [%r45];
$L__BB0_8:
	mad.lo.s32 	%r46, %r58, %r12, %r1;
	shl.b32 	%r47, %r46, 2;
	mov.u32 	%r48, temp;
	add.s32 	%r49, %r48, %r47;
	st.shared.u32 	[%r49], %r57;
	bar.sync 	0;
	shl.b32 	%r55, %r55, 1;
	setp.le.u32 	%p4, %r55, %r12;
	mov.u32 	%r56, %r58;
	@%p4 bra 	$L__BB0_5;
$L__BB0_9:
	cvta.to.global.u64 	%rd6, %rd2;
	mad.lo.s32 	%r50, %r58, %r12, %r1;
	shl.b32 	%r51, %r50, 2;
	mov.u32 	%r52, temp;
	add.s32 	%r53, %r52, %r51;
	ld.shared.u32 	%r54, [%r53];
	mul.wide.u32 	%rd7, %r2, 4;
	add.s64 	%rd8, %rd6, %rd7;
	st.global.u32 	[%rd8], %r54;
	ret;

}
	// .globl	naiveScanKernel_Add
.visible .entry naiveScanKernel_Add(
	.param .u64 .ptr .align 1 naiveScanKernel_Add_param_0,
	.param .u64 .ptr .align 1 naiveScanKernel_Add_param_1,
	.param .u32 naiveScanKernel_Add_param_2,
	.param .u32 naiveScanKernel_Add_param_3
)
{
	.reg .pred 	%p<3>;
	.reg .b32 	%r<12>;
	.reg .b64 	%rd<9>;

	ld.param.u64 	%rd1, [naiveScanKernel_Add_param_0];
	ld.param.u64 	%rd2, [naiveScanKernel_Add_param_1];
	ld.param.u32 	%r2, [naiveScanKernel_Add_param_2];
	ld.param.u32 	%r3, [naiveScanKernel_Add_param_3];
	mov.u32 	%r4, %ctaid.x;
	mov.u32 	%r5, %ntid.x;
	mov.u32 	%r6, %tid.x;
	mad.lo.s32 	%r1, %r4, %r5, %r6;
	setp.ge.u32 	%p1, %r1, %r3;
	@%p1 bra 	$L__BB1_3;
	setp.gt.u32 	%p2, %r2, %r1;
	@%p2 bra 	$L__BB1_3;
	div.u32 	%r7, %r1, %r2;
	add.s32 	%r8, %r7, -1;
	cvta.to.global.u64 	%rd3, %rd1;
	mul.wide.u32 	%rd4, %r8, 4;
	add.s64 	%rd5, %rd3, %rd4;
	ld.global.u32 	%r9, [%rd5];
	cvta.to.global.u64 	%rd6, %rd2;
	mul.wide.u32 	%rd7, %r1, 4;
	add.s64 	%rd8, %rd6, %rd7;
	ld.global.u32 	%r10, [%rd8];
	add.s32 	%r11, %r10, %r9;
	st.global.u32 	[%rd8], %r11;
$L__BB1_3:
	ret;

}
	// .globl	downSweepScanKernel_Scan
.visible .entry downSweepScanKernel_Scan(
	.param .u64 .ptr .align 1 downSweepScanKernel_Scan_param_0,
	.param .u64 .ptr .align 1 downSweepScanKernel_Scan_param_1,
	.param .u32 downSweepScanKernel_Scan_param_2,
	.param .u32 downSweepScanKernel_Scan_param_3,
	.param .u32 downSweepScanKernel_Scan_param_4,
	.param .u32 downSweepScanKernel_Scan_param_5
)
{
	.reg .pred 	%p<10>;
	.reg .b32 	%r<51>;
	.reg .b64 	%rd<15>;

	ld.param.u64 	%rd6, [downSweepScanKernel_Scan_param_0];
	ld.param.u64 	%rd7, [downSweepScanKernel_Scan_param_1];
	ld.param.u32 	%r19, [downSweepScanKernel_Scan_param_2];
	ld.param.u32 	%r20, [downSweepScanKernel_Scan_param_3];
	ld.param.u32 	%r16, [downSweepScanKernel_Scan_param_4];
	ld.param.u32 	%r17, [downSweepScanKernel_Scan_param_5];
	cvta.to.global.u64 	%rd1, %rd7;
	cvta.to.global.u64 	%rd2, %rd6;
	mov.u32 	%r21, %ctaid.x;
	mov.u32 	%r22, %ntid.x;
	mov.u32 	%r1, %tid.x;
	shl.b32 	%r2, %r1, 1;
	mad.lo.s32 	%r23, %r21, %r22, %r2;
	mad.lo.s32 	%r3, %r19, %r23, %r20;
	setp.ge.u32 	%p1, %r3, %r17;
	mul.wide.u32 	%rd8, %r3, 4;
	add.s64 	%rd3, %rd2, %rd8;
	mov.b32 	%r48, 0;
	@%p1 bra 	$L__BB2_2;
	ld.global.u32 	%r48, [%rd3];
$L__BB2_2:
	shl.b32 	%r25, %r1, 3;
	mov.u32 	%r26, temp;
	add.s32 	%r6, %r26, %r25;
	st.shared.u32 	[%r6], %r48;
	add.s32 	%r7, %r3, 1;
	setp.ge.u32 	%p2, %r7, %r17;
	mov.b32 	%r49, 0;
	@%p2 bra 	$L__BB2_4;
	mul.wide.u32 	%rd9, %r7, 4;
	add.s64 	%rd10, %rd2, %rd9;
	ld.global.u32 	%r49, [%rd10];
$L__BB2_4:
	st.shared.u32 	[%r6+4], %r49;
	setp.lt.u32 	%p3, %r16, 2;
	@%p3 bra 	$L__BB2_9;
	shr.u32 	%r10, %r16, 1;
	add.s32 	%r11, %r2, 1;
	mov.b32 	%r50, 1;
$L__BB2_6:
	setp.ge.u32 	%p4, %r1, %r10;
	bar.sync 	0;
	@%p4 bra 	$L__BB2_8;
	mul.lo.s32 	%r28, %r50, %r11;
	shl.b32 	%r29, %r28, 2;
	add.s32 	%r31, %r26, %r29;
	ld.shared.u32 	%r32, [%r31+-4];
	shl.b32 	%r33, %r50, 2;
	add.s32 	%r34, %r31, %r33;
	ld.shared.u32 	%r35, [%r34+-4];
	add.s32 	%r36, %r35, %r32;
	st.shared.u32 	[%r34+-4], %r36;
$L__BB2_8:
	shl.b32 	%r50, %r50, 1;
	bra.uni 	$L__BB2_6;
$L__BB2_9:
	setp.ne.s32 	%p5, %r1, 0;
	@%p5 bra 	$L__BB2_11;
	shl.b32 	%r37, %r16, 2;
	add.s32 	%r39, %r26, %r37;
	mov.b32 	%r40, 0;
	st.shared.u32 	[%r39+-4], %r40;
$L__BB2_11:
	setp.ge.u32 	%p6, %r3, %r17;
	bar.sync 	0;
	@%p6 bra 	$L__BB2_14;
	ld.shared.u32 	%r14, [%r6+4];
	add.s64 	%rd4, %rd1, %rd8;
	st.global.u32 	[%rd4], %r14;
	add.s32 	%r41, %r16, -1;
	setp.ne.s32 	%p7, %r3, %r41;
	@%p7 bra 	$L__BB2_14;
	ld.global.u32 	%r42, [%rd3];
	add.s32 	%r43, %r14, %r42;
	st.global.u32 	[%rd4], %r43;
$L__BB2_14:
	setp.ge.u32 	%p8, %r7, %r17;
	@%p8 bra 	$L__BB2_17;
	ld.shared.u32 	%r15, [%r6+8];
	mul.wide.u32 	%rd12, %r7, 4;
	add.s64 	%rd5, %rd1, %rd12;
	st.global.u32 	[%rd5], %r15;
	add.s32 	%r44, %r16, -2;
	setp.ne.s32 	%p9, %r3, %r44;
	@%p9 bra 	$L__BB2_17;
	add.s32 	%r45, %r16, -1;
	mul.wide.u32 	%rd13, %r45, 4;
	add.s64 	%rd14, %rd2, %rd13;
	ld.global.u32 	%r46, [%rd14];
	add.s32 	%r47, %r15, %r46;
	st.global.u32 	[%rd5], %r47;
$L__BB2_17:
	ret;

}


// ===== COMPILED SASS (sm_100) =====

	.target	sm_100

	.elftype	@"ET_EXEC"


//--------------------- .note.nv.tkinfo           --------------------------
	.section	.note.nv.tkinfo,"",@"SHT_NOTE"
	.sectionflags	@"SHF_NOTE_NV_TKINFO"
	.tkinfo
        /*0018*/ 	.word	0x00000002
        /*0030*/ 	.string	""
        /*0030*/ 	.string	"ptxas"
        /*0030*/ 	.string	"Cuda compilation tools, release 13.0, V13.0.88"
        /*0030*/ 	.string	"Build cuda_13.0.r13.0/compiler.36424714_0"
        /*0030*/ 	.string	"-arch sm_100 -m 64 "



//--------------------- .note.nv.cuinfo           --------------------------
	.section	.note.nv.cuinfo,"",@"SHT_NOTE"
	.sectionflags	@"SHF_NOTE_NV_CUINFO"
        /*0018*/ 	.short	0x0002
        /*001a*/ 	.short	0x0064
        /*001c*/ 	.short	0x0082
	.zero		2


//--------------------- .nv.info                  --------------------------
	.section	.nv.info,"",@"SHT_CUDA_INFO"
	.align	4


	//----- nvinfo : EIATTR_REGCOUNT
	.align		4
        /*0000*/ 	.byte	0x04, 0x2f
        /*0002*/ 	.short	(.L_1 - .L_0)
	.align		4
.L_0:
        /*0004*/ 	.word	index@(naiveScanKernel_Scan)
        /*0008*/ 	.word	0x0000000e


	//----- nvinfo : EIATTR_FRAME_SIZE
	.align		4
.L_1:
        /*000c*/ 	.byte	0x04, 0x11
        /*000e*/ 	.short	(.L_3 - .L_2)
	.align		4
.L_2:
        /*0010*/ 	.word	index@(naiveScanKernel_Scan)
        /*0014*/ 	.word	0x00000000


	//----- nvinfo : EIATTR_REGCOUNT
	.align		4
.L_3:
        /*0018*/ 	.byte	0x04, 0x2f
        /*001a*/ 	.short	(.L_5 - .L_4)
	.align		4
.L_4:
        /*001c*/ 	.word	index@(naiveScanKernel_Add)
        /*0020*/ 	.word	0x0000000c


	//----- nvinfo : EIATTR_FRAME_SIZE
	.align		4
.L_5:
        /*0024*/ 	.byte	0x04, 0x11
        /*0026*/ 	.short	(.L_7 - .L_6)
	.align		4
.L_6:
        /*0028*/ 	.word	index@(naiveScanKernel_Add)
        /*002c*/ 	.word	0x00000000


	//----- nvinfo : EIATTR_REGCOUNT
	.align		4
.L_7:
        /*0030*/ 	.byte	0x04, 0x2f
        /*0032*/ 	.short	(.L_9 - .L_8)
	.align		4
.L_8:
        /*0034*/ 	.word	index@(downSweepScanKernel_Scan)
        /*0038*/ 	.word	0x00000012


	//----- nvinfo : EIATTR_FRAME_SIZE
	.align		4
.L_9:
        /*003c*/ 	.byte	0x04, 0x11
        /*003e*/ 	.short	(.L_11 - .L_10)
	.align		4
.L_10:
        /*0040*/ 	.word	index@(downSweepScanKernel_Scan)
        /*0044*/ 	.word	0x00000000


	//----- nvinfo : EIATTR_MIN_STACK_SIZE
	.align		4
.L_11:
        /*0048*/ 	.byte	0x04, 0x12
        /*004a*/ 	.short	(.L_13 - .L_12)
	.align		4
.L_12:
        /*004c*/ 	.word	index@(downSweepScanKernel_Scan)
        /*0050*/ 	.word	0x00000000


	//----- nvinfo : EIATTR_MIN_STACK_SIZE
	.align		4
.L_13:
        /*0054*/ 	.byte	0x04, 0x12
        /*0056*/ 	.short	(.L_15 - .L_14)
	.align		4
.L_14:
        /*0058*/ 	.word	index@(naiveScanKernel_Add)
        /*005c*/ 	.word	0x00000000


	//----- nvinfo : EIATTR_MIN_STACK_SIZE
	.align		4
.L_15:
        /*0060*/ 	.byte	0x04, 0x12
        /*0062*/ 	.short	(.L_17 - .L_16)
	.align		4
.L_16:
        /*0064*/ 	.word	index@(naiveScanKernel_Scan)
        /*0068*/ 	.word	0x00000000
.L_17:


//--------------------- .nv.compat                --------------------------
	.section	.nv.compat,"",@"SHT_CUDA_COMPAT_INFO"
	.align	4
        /*0000*/ 	.byte	0x02, 0x09, 0x00, 0x00, 0x02, 0x02, 0x01, 0x00, 0x02, 0x05, 0x05, 0x00, 0x03, 0x07, 0x01, 0x01
        /*0010*/ 	.byte	0x02, 0x03, 0x00, 0x00, 0x02, 0x06, 0x01, 0x00, 0x04, 0x0b, 0x08, 0x00, 0x09, 0x00, 0x00, 0x00
        /*0020*/ 	.byte	0x00, 0x00, 0x00, 0x00


//--------------------- .nv.info.downSweepScanKernel_Scan --------------------------
	.section	.nv.info.downSweepScanKernel_Scan,"",@"SHT_CUDA_INFO"
	.sectionflags	@""
	.align	4


	//----- nvinfo : EIATTR_CUDA_API_VERSION
	.align		4
        /*0000*/ 	.byte	0x04, 0x37
        /*0002*/ 	.short	(.L_19 - .L_18)
.L_18:
        /*0004*/ 	.word	0x00000082


	//----- nvinfo : EIATTR_KPARAM_INFO
	.align		4
.L_19:
        /*0008*/ 	.byte	0x04, 0x17
        /*000a*/ 	.short	(.L_21 - .L_20)
.L_20:
        /*000c*/ 	.word	0x00000000
        /*0010*/ 	.short	0x0005
        /*0012*/ 	.short	0x001c
        /*0014*/ 	.byte	0x00, 0xf0, 0x11, 0x00


	//----- nvinfo : EIATTR_KPARAM_INFO
	.align		4
.L_21:
        /*0018*/ 	.byte	0x04, 0x17
        /*001a*/ 	.short	(.L_23 - .L_22)
.L_22:
        /*001c*/ 	.word	0x00000000
        /*0020*/ 	.short	0x0004
        /*0022*/ 	.short	0x0018
        /*0024*/ 	.byte	0x00, 0xf0, 0x11, 0x00


	//----- nvinfo : EIATTR_KPARAM_INFO
	.align		4
.L_23:
        /*0028*/ 	.byte	0x04, 0x17
        /*002a*/ 	.short	(.L_25 - .L_24)
.L_24:
        /*002c*/ 	.word	0x00000000
        /*0030*/ 	.short	0x0003
        /*0032*/ 	.short	0x0014
        /*0034*/ 	.byte	0x00, 0xf0, 0x11, 0x00


	//----- nvinfo : EIATTR_KPARAM_INFO
	.align		4
.L_25:
        /*0038*/ 	.byte	0x04, 0x17
        /*003a*/ 	.short	(.L_27 - .L_26)
.L_26:
        /*003c*/ 	.word	0x00000000
        /*0040*/ 	.short	0x0002
        /*0042*/ 	.short	0x0010
        /*0044*/ 	.byte	0x00, 0xf0, 0x11, 0x00


	//----- nvinfo : EIATTR_KPARAM_INFO
	.align		4
.L_27:
        /*0048*/ 	.byte	0x04, 0x17
        /*004a*/ 	.short	(.L_29 - .L_28)
.L_28:
        /*004c*/ 	.word	0x00000000
        /*0050*/ 	.short	0x0001
        /*0052*/ 	.short	0x0008
        /*0054*/ 	.byte	0x00, 0xf5, 0x21, 0x00


	//----- nvinfo : EIATTR_KPARAM_INFO
	.align		4
.L_29:
        /*0058*/ 	.byte	0x04, 0x17
        /*005a*/ 	.short	(.L_31 - .L_30)
.L_30:
        /*005c*/ 	.word	0x00000000
        /*0060*/ 	.short	0x0000
        /*0062*/ 	.short	0x0000
        /*0064*/ 	.byte	0x00, 0xf5, 0x21, 0x00


	//----- nvinfo : EIATTR_SPARSE_MMA_MASK
	.align		4
.L_31:
        /*0068*/ 	.byte	0x03, 0x50
        /*006a*/ 	.short	0x0000


	//----- nvinfo : EIATTR_MAXREG_COUNT
	.align		4
        /*006c*/ 	.byte	0x03, 0x1b
        /*006e*/ 	.short	0x00ff


	//----- nvinfo : EIATTR_NUM_BARRIERS
	.align		4
        /*0070*/ 	.byte	0x02, 0x4c
        /*0072*/ 	.byte	0x01
	.zero		1


	//----- nvinfo : EIATTR_MERCURY_ISA_VERSION
	.align		4
        /*0074*/ 	.byte	0x03, 0x5f
        /*0076*/ 	.short	0x0101


	//----- nvinfo : EIATTR_VRC_CTA_INIT_COUNT
	.align		4
        /*0078*/ 	.byte	0x02, 0x4a
	.zero		1
	.zero		1


	//----- nvinfo : EIATTR_EXIT_INSTR_OFFSETS
	.align		4
        /*007c*/ 	.byte	0x04, 0x1c
        /*007e*/ 	.short	(.L_33 - .L_32)


	//   ....[0]....
.L_32:
        /*0080*/ 	.word	0x000003c0


	//   ....[1]....
        /*0084*/ 	.word	0x00000430


	//   ....[2]....
        /*0088*/ 	.word	0x00000480


	//----- nvinfo : EIATTR_CRS_STACK_SIZE
	.align		4
.L_33:
        /*008c*/ 	.byte	0x04, 0x1e
        /*008e*/ 	.short	(.L_35 - .L_34)
.L_34:
        /*0090*/ 	.word	0x00000000


	//----- nvinfo : EIATTR_CBANK_PARAM_SIZE
	.align		4
.L_35:
        /*0094*/ 	.byte	0x03, 0x19
        /*0096*/ 	.short	0x0020


	//----- nvinfo : EIATTR_PARAM_CBANK
	.align		4
        /*0098*/ 	.byte	0x04, 0x0a
        /*009a*/ 	.short	(.L_37 - .L_36)
	.align		4
.L_36:
        /*009c*/ 	.word	index@(.nv.constant0.downSweepScanKernel_Scan)
        /*00a0*/ 	.short	0x0380
        /*00a2*/ 	.short	0x0020


	//----- nvinfo : EIATTR_SW_WAR
	.align		4
.L_37:
        /*00a4*/ 	.byte	0x04, 0x36
        /*00a6*/ 	.short	(.L_39 - .L_38)
.L_38:
        /*00a8*/ 	.word	0x00000008
.L_39:


//--------------------- .nv.info.naiveScanKernel_Add --------------------------
	.section	.nv.info.naiveScanKernel_Add,"",@"SHT_CUDA_INFO"
	.sectionflags	@""
	.align	4


	//----- nvinfo : EIATTR_CUDA_API_VERSION
	.align		4
        /*0000*/ 	.byte	0x04, 0x37
        /*0002*/ 	.short	(.L_41 - .L_40)
.L_40:
        /*0004*/ 	.word	0x00000082


	//----- nvinfo : EIATTR_KPARAM_INFO
	.align		4
.L_41:
        /*0008*/ 	.byte	0x04, 0x17
        /*000a*/ 	.short	(.L_43 - .L_42)
.L_42:
        /*000c*/ 	.word	0x00000000
        /*0010*/ 	.short	0x0003
        /*0012*/ 	.short	0x0014
        /*0014*/ 	.byte	0x00, 0xf0, 0x11, 0x00


	//----- nvinfo : EIATTR_KPARAM_INFO
	.align		4
.L_43:
        /*0018*/ 	.byte	0x04, 0x17
        /*001a*/ 	.short	(.L_45 - .L_44)
.L_44:
        /*001c*/ 	.word	0x00000000
        /*0020*/ 	.short	0x0002
        /*0022*/ 	.short	0x0010
        /*0024*/ 	.byte	0x00, 0xf0, 0x11, 0x00


	//----- nvinfo : EIATTR_KPARAM_INFO
	.align		4
.L_45:
        /*0028*/ 	.byte	0x04, 0x17
        /*002a*/ 	.short	(.L_47 - .L_46)
.L_46:
        /*002c*/ 	.word	0x00000000
        /*0030*/ 	.short	0x0001
        /*0032*/ 	.short	0x0008
        /*0034*/ 	.byte	0x00, 0xf5, 0x21, 0x00


	//----- nvinfo : EIATTR_KPARAM_INFO
	.align		4
.L_47:
        /*0038*/ 	.byte	0x04, 0x17
        /*003a*/ 	.short	(.L_49 - .L_48)
.L_48:
        /*003c*/ 	.word	0x00000000
        /*0040*/ 	.short	0x0000
        /*0042*/ 	.short	0x0000
        /*0044*/ 	.byte	0x00, 0xf5, 0x21, 0x00


	//----- nvinfo : EIATTR_SPARSE_MMA_MASK
	.align		4
.L_49:
        /*0048*/ 	.byte	0x03, 0x50
        /*004a*/ 	.short	0x0000


	//----- nvinfo : EIATTR_MAXREG_COUNT
	.align		4
        /*004c*/ 	.byte	0x03, 0x1b
        /*004e*/ 	.short	0x00ff


	//----- nvinfo : EIATTR_MERCURY_ISA_VERSION
	.align		4
        /*0050*/ 	.byte	0x03, 0x5f
        /*0052*/ 	.short	0x0101


	//----- nvinfo : EIATTR_VRC_CTA_INIT_COUNT
	.align		4
        /*0054*/ 	.byte	0x02, 0x4a
	.zero		1
	.zero		1


	//----- nvinfo : EIATTR_EXIT_INSTR_OFFSETS
	.align		4
        /*0058*/ 	.byte	0x04, 0x1c
        /*005a*/ 	.short	(.L_51 - .L_50)


	//   ....[0]....
.L_50:
        /*005c*/ 	.word	0x00000070


	//   ....[1]....
        /*0060*/ 	.word	0x000000a0


	//   ....[2]....
        /*0064*/ 	.word	0x00000270


	//----- nvinfo : EIATTR_CBANK_PARAM_SIZE
	.align		4
.L_51:
        /*0068*/ 	.byte	0x03, 0x19
        /*006a*/ 	.short	0x0018


	//----- nvinfo : EIATTR_PARAM_CBANK
	.align		4
        /*006c*/ 	.byte	0x04, 0x0a
        /*006e*/ 	.short	(.L_53 - .L_52)
	.align		4
.L_52:
        /*0070*/ 	.word	index@(.nv.constant0.naiveScanKernel_Add)
        /*0074*/ 	.short	0x0380
        /*0076*/ 	.short	0x0018


	//----- nvinfo : EIATTR_SW_WAR
	.align		4
.L_53:
        /*0078*/ 	.byte	0x04, 0x36
        /*007a*/ 	.short	(.L_55 - .L_54)
.L_54:
        /*007c*/ 	.word	0x00000008
.L_55:


//--------------------- .nv.info.naiveScanKernel_Scan --------------------------
	.section	.nv.info.naiveScanKernel_Scan,"",@"SHT_CUDA_INFO"
	.sectionflags	@""
	.align	4


	//----- nvinfo : EIATTR_CUDA_API_VERSION
	.align		4
        /*0000*/ 	.byte	0x04, 0x37
        /*0002*/ 	.short	(.L_57 - .L_56)
.L_56:
        /*0004*/ 	.word	0x00000082


	//----- nvinfo : EIATTR_KPARAM_INFO
	.align		4
.L_57:
        /*0008*/ 	.byte	0x04, 0x17
        /*000a*/ 	.short	(.L_59 - .L_58)
.L_58:
        /*000c*/ 	.word	0x00000000
        /*0010*/ 	.short	0x0005
        /*0012*/ 	.short	0x001c
        /*0014*/ 	.byte	0x00, 0xf0, 0x11, 0x00


	//----- nvinfo : EIATTR_KPARAM_INFO
	.align		4
.L_59:
        /*0018*/ 	.byte	0x04, 0x17
        /*001a*/ 	.short	(.L_61 - .L_60)
.L_60:
        /*001c*/ 	.word	0x00000000
        /*0020*/ 	.short	0x0004
        /*0022*/ 	.short	0x0018
        /*0024*/ 	.byte	0x00, 0xf0, 0x11, 0x00


	//----- nvinfo : EIATTR_KPARAM_INFO
	.align		4
.L_61:
        /*0028*/ 	.byte	0x04, 0x17
        /*002a*/ 	.short	(.L_63 - .L_62)
.L_62:
        /*002c*/ 	.word	0x00000000
        /*0030*/ 	.short	0x0003
        /*0032*/ 	.short	0x0014
        /*0034*/ 	.byte	0x00, 0xf0, 0x11, 0x00


	//----- nvinfo : EIATTR_KPARAM_INFO
	.align		4
.L_63:
        /*0038*/ 	.byte	0x04, 0x17
        /*003a*/ 	.short	(.L_65 - .L_64)
.L_64:
        /*003c*/ 	.word	0x00000000
        /*0040*/ 	.short	0x0002
        /*0042*/ 	.short	0x0010
        /*0044*/ 	.byte	0x00, 0xf0, 0x11, 0x00


	//----- nvinfo : EIATTR_KPARAM_INFO
	.align		4
.L_65:
        /*0048*/ 	.byte	0x04, 0x17
        /*004a*/ 	.short	(.L_67 - .L_66)
.L_66:
        /*004c*/ 	.word	0x00000000
        /*0050*/ 	.short	0x0001
        /*0052*/ 	.short	0x0008
        /*0054*/ 	.byte	0x00, 0xf5, 0x21, 0x00


	//----- nvinfo : EIATTR_KPARAM_INFO
	.align		4
.L_67:
        /*0058*/ 	.byte	0x04, 0x17
        /*005a*/ 	.short	(.L_69 - .L_68)
.L_68:
        /*005c*/ 	.word	0x00000000
        /*0060*/ 	.short	0x0000
        /*0062*/ 	.short	0x0000
        /*0064*/ 	.byte	0x00, 0xf5, 0x21, 0x00


	//----- nvinfo : EIATTR_SPARSE_MMA_MASK
	.align		4
.L_69:
        /*0068*/ 	.byte	0x03, 0x50
        /*006a*/ 	.short	0x0000


	//----- nvinfo : EIATTR_MAXREG_COUNT
	.align		4
        /*006c*/ 	.byte	0x03, 0x1b
        /*006e*/ 	.short	0x00ff


	//----- nvinfo : EIATTR_NUM_BARRIERS
	.align		4
        /*0070*/ 	.byte	0x02, 0x4c
        /*0072*/ 	.byte	0x01
	.zero		1


	//----- nvinfo : EIATTR_MERCURY_ISA_VERSION
	.align		4
        /*0074*/ 	.byte	0x03, 0x5f
        /*0076*/ 	.short	0x0101


	//----- nvinfo : EIATTR_VRC_CTA_INIT_COUNT
	.align		4
        /*0078*/ 	.byte	0x02, 0x4a
	.zero		1
	.zero		1


	//----- nvinfo : EIATTR_EXIT_INSTR_OFFSETS
	.align		4
        /*007c*/ 	.byte	0x04, 0x1c
        /*007e*/ 	.short	(.L_71 - .L_70)


	//   ....[0]....
.L_70:
        /*0080*/ 	.word	0x000004e0


	//----- nvinfo : EIATTR_CRS_STACK_SIZE
	.align		4
.L_71:
        /*0084*/ 	.byte	0x04, 0x1e
        /*0086*/ 	.short	(.L_73 - .L_72)
.L_72:
        /*0088*/ 	.word	0x00000000


	//----- nvinfo : EIATTR_CBANK_PARAM_SIZE
	.align		4
.L_73:
        /*008c*/ 	.byte	0x03, 0x19
        /*008e*/ 	.short	0x0020


	//----- nvinfo : EIATTR_PARAM_CBANK
	.align		4
        /*0090*/ 	.byte	0x04, 0x0a
        /*0092*/ 	.short	(.L_75 - .L_74)
	.align		4
.L_74:
        /*0094*/ 	.word	index@(.nv.constant0.naiveScanKernel_Scan)
        /*0098*/ 	.short	0x0380
        /*009a*/ 	.short	0x0020


	//----- nvinfo : EIATTR_SW_WAR
	.align		4
.L_75:
        /*009c*/ 	.byte	0x04, 0x36
        /*009e*/ 	.short	(.L_77 - .L_76)
.L_76:
        /*00a0*/ 	.word	0x00000008
.L_77:


//--------------------- .nv.callgraph             --------------------------
	.section	.nv.callgraph,"",@"SHT_CUDA_CALLGRAPH"
	.align	4
	.sectionentsize	8
	.align		4
        /*0000*/ 	.word	0x00000000
	.align		4
        /*0004*/ 	.word	0xffffffff
	.align		4
        /*0008*/ 	.word	0x00000000
	.align		4
        /*000c*/ 	.word	0xfffffffe
	.align		4
        /*0010*/ 	.word	0x00000000
	.align		4
        /*0014*/ 	.word	0xfffffffd
	.align		4
        /*0018*/ 	.word	0x00000000
	.align		4
        /*001c*/ 	.word	0xfffffffc


//--------------------- .text.downSweepScanKernel_Scan --------------------------
	.section	.text.downSweepScanKernel_Scan,"ax",@progbits
	.align	128
        .global         downSweepScanKernel_Scan
        .type           downSweepScanKernel_Scan,@function
        .size           downSweepScanKernel_Scan,(.L_x_13 - downSweepScanKernel_Scan)
        .other          downSweepScanKernel_Scan,@"STO_CUDA_ENTRY STV_DEFAULT"
downSweepScanKernel_Scan:
.text.downSweepScanKernel_Scan:
[----:B------:R-:W-:Y:S01]  /*0000*/  LDC R1, c[0x0][0x37c] ;  /* 0x0000df00ff017b82 */ /* 0x000fe20000000800 */
[----:B------:R-:W0:Y:S07]  /*0010*/  S2R R15, SR_TID.X ;  /* 0x00000000000f7919 */ /* 0x000e2e0000002100 */
[----:B------:R-:W1:Y:S01]  /*0020*/  S2UR UR4, SR_CTAID.X ;  /* 0x00000000000479c3 */ /* 0x000e620000002500 */
[----:B------:R-:W2:Y:S01]  /*0030*/  LDCU UR5, c[0x0][0x39c] ;  /* 0x00007380ff0577ac */ /* 0x000ea20008000800 */
[----:B------:R-:W-:Y:S01]  /*0040*/  HFMA2 R10, -RZ, RZ, 0, 0 ;  /* 0x00000000ff0a7431 */ /* 0x000fe200000001ff */
[----:B------:R-:W3:Y:S05]  /*0050*/  LDCU.64 UR6, c[0x0][0x358] ;  /* 0x00006b00ff0677ac */ /* 0x000eea0008000a00 */
[----:B------:R-:W1:Y:S08]  /*0060*/  LDC R3, c[0x0][0x360] ;  /* 0x0000d800ff037b82 */ /* 0x000e700000000800 */
[----:B------:R-:W4:Y:S08]  /*0070*/  LDC.64 R8, c[0x0][0x390] ;  /* 0x0000e400ff087b82 */ /* 0x000f300000000a00 */
[----:B------:R-:W5:Y:S01]  /*0080*/  LDC R12, c[0x0][0x398] ;  /* 0x0000e600ff0c7b82 */ /* 0x000f620000000800 */
[----:B0-----:R-:W-:-:S04]  /*0090*/  IMAD.SHL.U32 R0, R15, 0x2, RZ ;  /* 0x000000020f007824 */ /* 0x001fc800078e00ff */
[----:B-1----:R-:W-:-:S03]  /*00a0*/  IMAD R4, R3, UR4, R0 ;  /* 0x0000000403047c24 */ /* 0x002fc6000f8e0200 */
[----:B------:R-:W0:Y:S01]  /*00b0*/  LDC.64 R2, c[0x0][0x380] ;  /* 0x0000e000ff027b82 */ /* 0x000e220000000a00 */
[----:B----4-:R-:W-:Y:S02]  /*00c0*/  IMAD R9, R4, R8, R9 ;  /* 0x0000000804097224 */ /* 0x010fe400078e0209 */
[----:B------:R-:W-:Y:S02]  /*00d0*/  IMAD.MOV.U32 R8, RZ, RZ, RZ ;  /* 0x000000ffff087224 */ /* 0x000fe400078e00ff */
[C---:B------:R-:W-:Y:S01]  /*00e0*/  VIADD R13, R9.reuse, 0x1 ;  /* 0x00000001090d7836 */ /* 0x040fe20000000000 */
[----:B--2---:R-:W-:-:S04]  /*00f0*/  ISETP.GE.U32.AND P1, PT, R9, UR5, PT ;  /* 0x0000000509007c0c */ /* 0x004fc8000bf26070 */
[----:B------:R-:W-:Y:S01]  /*0100*/  ISETP.GE.U32.AND P0, PT, R13, UR5, PT ;  /* 0x000000050d007c0c */ /* 0x000fe2000bf06070 */
[----:B0-----:R-:W-:-:S12]  /*0110*/  IMAD.WIDE.U32 R4, R9, 0x4, R2 ;  /* 0x0000000409047825 */ /* 0x001fd800078e0002 */
[----:B------:R-:W-:Y:S01]  /*0120*/  @!P0 IMAD.WIDE.U32 R6, R13, 0x4, R2 ;  /* 0x000000040d068825 */ /* 0x000fe200078e0002 */
[----:B---3--:R-:W2:Y:S04]  /*0130*/  @!P1 LDG.E R8, desc[UR6][R4.64] ;  /* 0x0000000604089981 */ /* 0x008ea8000c1e1900 */
[----:B------:R-:W3:Y:S01]  /*0140*/  @!P0 LDG.E R10, desc[UR6][R6.64] ;  /* 0x00000006060a8981 */ /* 0x000ee2000c1e1900 */
[----:B------:R-:W0:Y:S01]  /*0150*/  S2UR UR5, SR_CgaCtaId ;  /* 0x00000000000579c3 */ /* 0x000e220000008800 */
[----:B------:R-:W-:Y:S01]  /*0160*/  UMOV UR4, 0x400 ;  /* 0x0000040000047882 */ /* 0x000fe20000000000 */
[----:B-----5:R-:W-:Y:S01]  /*0170*/  ISETP.GE.U32.AND P2, PT, R12, 0x2, PT ;  /* 0x000000020c00780c */ /* 0x020fe20003f46070 */
[----:B0-----:R-:W-:-:S06]  /*0180*/  ULEA UR4, UR5, UR4, 0x18 ;  /* 0x0000000405047291 */ /* 0x001fcc000f8ec0ff */
[C---:B------:R-:W-:Y:S02]  /*0190*/  LEA R11, R15.reuse, UR4, 0x3 ;  /* 0x000000040f0b7c11 */ /* 0x040fe4000f8e18ff */
[----:B------:R-:W-:-:S03]  /*01a0*/  ISETP.NE.AND P3, PT, R15, RZ, PT ;  /* 0x000000ff0f00720c */ /* 0x000fc60003f65270 */
[----:B--2---:R0:W-:Y:S04]  /*01b0*/  STS [R11], R8 ;  /* 0x000000080b007388 */ /* 0x0041e80000000800 */
[----:B---3--:R0:W-:Y:S01]  /*01c0*/  STS [R11+0x4], R10 ;  /* 0x0000040a0b007388 */ /* 0x0081e20000000800 */
[----:B------:R-:W-:Y:S05]  /*01d0*/  @!P2 BRA `(.L_x_0) ;  /* 0x000000000038a947 */ /* 0x000fea0003800000 */
[----:B------:R-:W-:Y:S01]  /*01e0*/  SHF.R.U32.HI R2, RZ, 0x1, R12 ;  /* 0x00000001ff027819 */ /* 0x000fe2000001160c */
[----:B------:R-:W-:Y:S01]  /*01f0*/  IMAD.MOV.U32 R3, RZ, RZ, 0x1 ;  /* 0x00000001ff037424 */ /* 0x000fe200078e00ff */
[----:B------:R-:W-:Y:S02]  /*0200*/  IADD3 R0, PT, PT, R0, 0x1, RZ ;  /* 0x0000000100007810 */ /* 0x000fe40007ffe0ff */
[----:B------:R-:W-:-:S13]  /*0210*/  ISETP.GE.U32.AND P0, PT, R15, R2, PT ;  /* 0x000000020f00720c */ /* 0x000fda0003f06070 */
.L_x_1:
[----:B------:R-:W-:Y:S01]  /*0220*/  BAR.SYNC.DEFER_BLOCKING 0x0 ;  /* 0x0000000000007b1d */ /* 0x000fe20000010000 */
[----:B------:R-:W-:-:S05]  /*0230*/  @!P0 IMAD R2, R0, R3, RZ ;  /* 0x0000000300028224 */ /* 0x000fca00078e02ff */
[----:B------:R-:W-:-:S04]  /*0240*/  @!P0 LEA R2, R2, UR4, 0x2 ;  /* 0x0000000402028c11 */ /* 0x000fc8000f8e10ff */
[C---:B-1----:R-:W-:Y:S02]  /*0250*/  @!P0 LEA R4, R3.reuse, R2, 0x2 ;  /* 0x0000000203048211 */ /* 0x042fe400078e10ff */
[----:B------:R-:W-:Y:S01]  /*0260*/  SHF.L.U32 R3, R3, 0x1, RZ ;  /* 0x0000000103037819 */ /* 0x000fe200000006ff */
[----:B------:R-:W-:Y:S04]  /*0270*/  @!P0 LDS R2, [R2+-0x4] ;  /* 0xfffffc0002028984 */ /* 0x000fe80000000800 */
[----:B------:R-:W1:Y:S02]  /*0280*/  @!P0 LDS R5, [R4+-0x4] ;  /* 0xfffffc0004058984 */ /* 0x000e640000000800 */
[----:B-1----:R-:W-:-:S05]  /*0290*/  @!P0 IMAD.IADD R5, R2, 0x1, R5 ;  /* 0x0000000102058824 */ /* 0x002fca00078e0205 */
[----:B------:R1:W-:Y:S01]  /*02a0*/  @!P0 STS [R4+-0x4], R5 ;  /* 0xfffffc0504008388 */ /* 0x0003e20000000800 */
[----:B------:R-:W-:Y:S05]  /*02b0*/  BRA `(.L_x_1) ;  /* 0xfffffffc00d87947 */ /* 0x000fea000383ffff */
.L_x_0:
[C---:B------:R-:W-:Y:S01]  /*02c0*/  @!P3 LEA R6, R12.reuse, UR4, 0x2 ;  /* 0x000000040c06bc11 */ /* 0x040fe2000f8e10ff */
[----:B------:R-:W-:Y:S01]  /*02d0*/  BSSY.RECONVERGENT B0, `(.L_x_2) ;  /* 0x000000e000007945 */ /* 0x000fe20003800200 */
[----:B------:R-:W-:-:S03]  /*02e0*/  VIADD R0, R12, 0xffffffff ;  /* 0xffffffff0c007836 */ /* 0x000fc60000000000 */
[----:B------:R1:W-:Y:S01]  /*02f0*/  @!P3 STS [R6+-0x4], RZ ;  /* 0xfffffcff0600b388 */ /* 0x0003e20000000800 */
[----:B------:R-:W-:Y:S06]  /*0300*/  BAR.SYNC.DEFER_BLOCKING 0x0 ;  /* 0x0000000000007b1d */ /* 0x000fec0000010000 */
[----:B------:R-:W-:Y:S05]  /*0310*/  @P1 BRA `(.L_x_3) ;  /* 0x0000000000241947 */ /* 0x000fea0003800000 */
[----:B------:R-:W2:Y:S01]  /*0320*/  LDS R15, [R11+0x4] ;  /* 0x000004000b0f7984 */ /* 0x000ea20000000800 */
[----:B-1----:R-:W1:Y:S01]  /*0330*/  LDC.64 R6, c[0x0][0x388] ;  /* 0x0000e200ff067b82 */ /* 0x002e620000000a00 */
[C---:B------:R-:W-:Y:S01]  /*0340*/  ISETP.NE.AND P1, PT, R9.reuse, R0, PT ;  /* 0x000000000900720c */ /* 0x040fe20003f25270 */
[----:B-1----:R-:W-:-:S05]  /*0350*/  IMAD.WIDE.U32 R6, R9, 0x4, R6 ;  /* 0x0000000409067825 */ /* 0x002fca00078e0006 */
[----:B--2---:R2:W-:Y:S07]  /*0360*/  STG.E desc[UR6][R6.64], R15 ;  /* 0x0000000f06007986 */ /* 0x0045ee000c101906 */
[----:B------:R-:W-:Y:S05]  /*0370*/  @P1 BRA `(.L_x_3) ;  /* 0x00000000000c1947 */ /* 0x000fea0003800000 */
[----:B------:R-:W2:Y:S02]  /*0380*/  LDG.E R4, desc[UR6][R4.64] ;  /* 0x0000000604047981 */ /* 0x000ea4000c1e1900 */
[----:B--2---:R-:W-:-:S05]  /*0390*/  IADD3 R15, PT, PT, R15, R4, RZ ;  /* 0x000000040f0f7210 */ /* 0x004fca0007ffe0ff */
[----:B------:R3:W-:Y:S02]  /*03a0*/  STG.E desc[UR6][R6.64], R15 ;  /* 0x0000000f06007986 */ /* 0x0007e4000c101906 */
.L_x_3:
[----:B------:R-:W-:Y:S05]  /*03b0*/  BSYNC.RECONVERGENT B0 ;  /* 0x0000000000007941 */ /* 0x000fea0003800200 */
.L_x_2:
[----:B------:R-:W-:Y:S05]  /*03c0*/  @P0 EXIT ;  /* 0x000000000000094d */ /* 0x000fea0003800000 */
[----:B0-----:R-:W0:Y:S01]  /*03d0*/  LDS R11, [R11+0x8] ;  /* 0x000008000b0b7984 */ /* 0x001e220000000800 */
[----:B------:R-:W4:Y:S01]  /*03e0*/  LDC.64 R4, c[0x0][0x388] ;  /* 0x0000e200ff047b82 */ /* 0x000f220000000a00 */
[----:B-123--:R-:W-:-:S05]  /*03f0*/  VIADD R6, R12, 0xfffffffe ;  /* 0xfffffffe0c067836 */ /* 0x00efca0000000000 */
[----:B------:R-:W-:Y:S01]  /*0400*/  ISETP.NE.AND P0, PT, R9, R6, PT ;  /* 0x000000060900720c */ /* 0x000fe20003f05270 */
[----:B----4-:R-:W-:-:S05]  /*0410*/  IMAD.WIDE.U32 R4, R13, 0x4, R4 ;  /* 0x000000040d047825 */ /* 0x010fca00078e0004 */
[----:B0-----:R0:W-:Y:S07]  /*0420*/  STG.E desc[UR6][R4.64], R11 ;  /* 0x0000000b04007986 */ /* 0x0011ee000c101906 */
[----:B------:R-:W-:Y:S05]  /*0430*/  @P0 EXIT ;  /* 0x000000000000094d */ /* 0x000fea0003800000 */
[----:B------:R-:W-:-:S06]  /*0440*/  IMAD.WIDE.U32 R2, R0, 0x4, R2 ;  /* 0x0000000400027825 */ /* 0x000fcc00078e0002 */
[----:B------:R-:W0:Y:S02]  /*0450*/  LDG.E R2, desc[UR6][R2.64] ;  /* 0x0000000602027981 */ /* 0x000e24000c1e1900 */
[----:B0-----:R-:W-:-:S05]  /*0460*/  IADD3 R11, PT, PT, R11, R2, RZ ;  /* 0x000000020b0b7210 */ /* 0x001fca0007ffe0ff */
[----:B------:R-:W-:Y:S01]  /*0470*/  STG.E desc[UR6][R4.64], R11 ;  /* 0x0000000b04007986 */ /* 0x000fe2000c101906 */
[----:B------:R-:W-:Y:S05]  /*0480*/  EXIT ;  /* 0x000000000000794d */ /* 0x000fea0003800000 */
.L_x_4:
[----:B------:R-:W-:-:S00]  /*0490*/  BRA `(.L_x_4) ;  /* 0xfffffffc00fc7947 */ /* 0x000fc0000383ffff */
[----:B------:R-:W-:-:S00]  /*04a0*/  NOP ;  /* 0x0000000000007918 */ /* 0x000fc00000000000 */
        /* <DEDUP_REMOVED lines=13> */
.L_x_13:


//--------------------- .text.naiveScanKernel_Add --------------------------
	.section	.text.naiveScanKernel_Add,"ax",@progbits
	.align	128
        .global         naiveScanKernel_Add
        .type           naiveScanKernel_Add,@function
        .size           naiveScanKernel_Add,(.L_x_14 - naiveScanKernel_Add)
        .other          naiveScanKernel_Add,@"STO_CUDA_ENTRY STV_DEFAULT"
naiveScanKernel_Add:
.text.naiveScanKernel_Add:
[----:B------:R-:W-:Y:S01]  /*0000*/  LDC R1, c[0x0][0x37c] ;  /* 0x0000df00ff017b82 */ /* 0x000fe20000000800 */
[----:B------:R-:W0:Y:S07]  /*0010*/  S2R R0, SR_TID.X ;  /* 0x0000000000007919 */ /* 0x000e2e0000002100 */
[----:B------:R-:W0:Y:S01]  /*0020*/  S2UR UR4, SR_CTAID.X ;  /* 0x00000000000479c3 */ /* 0x000e220000002500 */
[----:B------:R-:W1:Y:S07]  /*0030*/  LDCU UR5, c[0x0][0x394] ;  /* 0x00007280ff0577ac */ /* 0x000e6e0008000800 */
[----:B------:R-:W0:Y:S02]  /*0040*/  LDC R7, c[0x0][0x360] ;  /* 0x0000d800ff077b82 */ /* 0x000e240000000800 */
[----:B0-----:R-:W-:-:S05]  /*0050*/  IMAD R7, R7, UR4, R0 ;  /* 0x0000000407077c24 */ /* 0x001fca000f8e0200 */
[----:B-1----:R-:W-:-:S13]  /*0060*/  ISETP.GE.U32.AND P0, PT, R7, UR5, PT ;  /* 0x0000000507007c0c */ /* 0x002fda000bf06070 */
[----:B------:R-:W-:Y:S05]  /*0070*/  @P0 EXIT ;  /* 0x000000000000094d */ /* 0x000fea0003800000 */
[----:B------:R-:W0:Y:S02]  /*0080*/  LDCU UR6, c[0x0][0x390] ;  /* 0x00007200ff0677ac */ /* 0x000e240008000800 */
[----:B0-----:R-:W-:-:S13]  /*0090*/  ISETP.GE.U32.AND P0, PT, R7, UR6, PT ;  /* 0x0000000607007c0c */ /* 0x001fda000bf06070 */
[----:B------:R-:W-:Y:S05]  /*00a0*/  @!P0 EXIT ;  /* 0x000000000000894d */ /* 0x000fea0003800000 */
[----:B------:R-:W0:Y:S01]  /*00b0*/  I2F.U32.RP R0, UR6 ;  /* 0x0000000600007d06 */ /* 0x000e220008209000 */
[----:B------:R-:W-:Y:S01]  /*00c0*/  ISETP.NE.U32.AND P2, PT, RZ, UR6, PT ;  /* 0x00000006ff007c0c */ /* 0x000fe2000bf45070 */
[----:B------:R-:W1:Y:S06]  /*00d0*/  LDCU.64 UR4, c[0x0][0x358] ;  /* 0x00006b00ff0477ac */ /* 0x000e6c0008000a00 */
[----:B0-----:R-:W0:Y:S02]  /*00e0*/  MUFU.RCP R0, R0 ;  /* 0x0000000000007308 */ /* 0x001e240000001000 */
[----:B0-----:R-:W-:-:S06]  /*00f0*/  IADD3 R2, PT, PT, R0, 0xffffffe, RZ ;  /* 0x0ffffffe00027810 */ /* 0x001fcc0007ffe0ff */
[----:B------:R0:W2:Y:S02]  /*0100*/  F2I.FTZ.U32.TRUNC.NTZ R3, R2 ;  /* 0x0000000200037305 */ /* 0x0000a4000021f000 */
[----:B0-----:R-:W-:Y:S01]  /*0110*/  IMAD.MOV.U32 R2, RZ, RZ, RZ ;  /* 0x000000ffff027224 */ /* 0x001fe200078e00ff */
[----:B--2---:R-:W-:-:S05]  /*0120*/  IADD3 R5, PT, PT, RZ, -R3, RZ ;  /* 0x80000003ff057210 */ /* 0x004fca0007ffe0ff */
[----:B------:R-:W-:-:S04]  /*0130*/  IMAD R5, R5, UR6, RZ ;  /* 0x0000000605057c24 */ /* 0x000fc8000f8e02ff */
[----:B------:R-:W-:-:S06]  /*0140*/  IMAD.HI.U32 R4, R3, R5, R2 ;  /* 0x0000000503047227 */ /* 0x000fcc00078e0002 */
[----:B------:R-:W-:-:S05]  /*0150*/  IMAD.HI.U32 R6, R4, R7, RZ ;  /* 0x0000000704067227 */ /* 0x000fca00078e00ff */
[----:B------:R-:W-:-:S05]  /*0160*/  IADD3 R4, PT, PT, -R6, RZ, RZ ;  /* 0x000000ff06047210 */ /* 0x000fca0007ffe1ff */
[----:B------:R-:W-:Y:S02]  /*0170*/  IMAD R3, R4, UR6, R7 ;  /* 0x0000000604037c24 */ /* 0x000fe4000f8e0207 */
[----:B------:R-:W0:Y:S03]  /*0180*/  LDC.64 R4, c[0x0][0x388] ;  /* 0x0000e200ff047b82 */ /* 0x000e260000000a00 */
[----:B------:R-:W-:-:S13]  /*0190*/  ISETP.GE.U32.AND P0, PT, R3, UR6, PT ;  /* 0x0000000603007c0c */ /* 0x000fda000bf06070 */
[----:B------:R-:W-:Y:S01]  /*01a0*/  @P0 VIADD R3, R3, -UR6 ;  /* 0x8000000603030c36 */ /* 0x000fe20008000000 */
[----:B------:R-:W-:-:S04]  /*01b0*/  @P0 IADD3 R6, PT, PT, R6, 0x1, RZ ;  /* 0x0000000106060810 */ /* 0x000fc80007ffe0ff */
[----:B------:R-:W-:Y:S02]  /*01c0*/  ISETP.GE.U32.AND P1, PT, R3, UR6, PT ;  /* 0x0000000603007c0c */ /* 0x000fe4000bf26070 */
[----:B------:R-:W2:Y:S01]  /*01d0*/  LDC.64 R2, c[0x0][0x380] ;  /* 0x0000e000ff027b82 */ /* 0x000ea20000000a00 */
[----:B0-----:R-:W-:-:S05]  /*01e0*/  IMAD.WIDE.U32 R4, R7, 0x4, R4 ;  /* 0x0000000407047825 */ /* 0x001fca00078e0004 */
[----:B-1----:R-:W3:Y:S05]  /*01f0*/  LDG.E R7, desc[UR4][R4.64] ;  /* 0x0000000404077981 */ /* 0x002eea000c1e1900 */
[----:B------:R-:W-:Y:S01]  /*0200*/  @P1 VIADD R6, R6, 0x1 ;  /* 0x0000000106061836 */ /* 0x000fe20000000000 */
[----:B------:R-:W-:-:S04]  /*0210*/  @!P2 LOP3.LUT R6, RZ, UR6, RZ, 0x33, !PT ;  /* 0x00000006ff06ac12 */ /* 0x000fc8000f8e33ff */
[----:B------:R-:W-:-:S05]  /*0220*/  IADD3 R9, PT, PT, R6, -0x1, RZ ;  /* 0xffffffff06097810 */ /* 0x000fca0007ffe0ff */
[----:B--2---:R-:W-:-:S06]  /*0230*/  IMAD.WIDE.U32 R2, R9, 0x4, R2 ;  /* 0x0000000409027825 */ /* 0x004fcc00078e0002 */
[----:B------:R-:W3:Y:S02]  /*0240*/  LDG.E R2, desc[UR4][R2.64] ;  /* 0x0000000402027981 */ /* 0x000ee4000c1e1900 */
[----:B---3--:R-:W-:-:S05]  /*0250*/  IMAD.IADD R7, R2, 0x1, R7 ;  /* 0x0000000102077824 */ /* 0x008fca00078e0207 */
[----:B------:R-:W-:Y:S01]  /*0260*/  STG.E desc[UR4][R4.64], R7 ;  /* 0x0000000704007986 */ /* 0x000fe2000c101904 */
[----:B------:R-:W-:Y:S05]  /*0270*/  EXIT ;  /* 0x000000000000794d */ /* 0x000fea0003800000 */
.L_x_5:
        /* <DEDUP_REMOVED lines=16> */
.L_x_14:


//--------------------- .text.naiveScanKernel_Scan --------------------------
	.section	.text.naiveScanKernel_Scan,"ax",@progbits
	.align	128
        .global         naiveScanKernel_Scan
        .type           naiveScanKernel_Scan,@function
        .size           naiveScanKernel_Scan,(.L_x_15 - naiveScanKernel_Scan)
        .other          naiveScanKernel_Scan,@"STO_CUDA_ENTRY STV_DEFAULT"
naiveScanKernel_Scan:
.text.naiveScanKernel_Scan:
[----:B------:R-:W-:Y:S01]  /*0000*/  LDC R1, c[0x0][0x37c] ;  /* 0x0000df00ff017b82 */ /* 0x000fe20000000800 */
[----:B------:R-:W0:Y:S07]  /*0010*/  S2R R2, SR_TID.X ;  /* 0x0000000000027919 */ /* 0x000e2e0000002100 */
[----:B------:R-:W0:Y:S01]  /*0020*/  S2UR UR4, SR_CTAID.X ;  /* 0x00000000000479c3 */ /* 0x000e220000002500 */
[----:B------:R-:W1:Y:S01]  /*0030*/  LDCU UR5, c[0x0][0x39c] ;  /* 0x00007380ff0577ac */ /* 0x000e620008000800 */
[----:B------:R-:W2:Y:S06]  /*0040*/  LDCU.64 UR6, c[0x0][0x358] ;  /* 0x00006b00ff0677ac */ /* 0x000eac0008000a00 */
[----:B------:R-:W0:Y:S01]  /*0050*/  LDC R3, c[0x0][0x360] ;  /* 0x0000d800ff037b82 */ /* 0x000e220000000800 */
[----:B------:R-:W3:Y:S07]  /*0060*/  LDCU UR8, c[0x0][0x398] ;  /* 0x00007300ff0877ac */ /* 0x000eee0008000800 */
[----:B------:R-:W4:Y:S01]  /*0070*/  LDC.64 R4, c[0x0][0x390] ;  /* 0x0000e400ff047b82 */ /* 0x000f220000000a00 */
[----:B0-----:R-:W-:-:S04]  /*0080*/  IMAD R0, R3, UR4, R2 ;  /* 0x0000000403007c24 */ /* 0x001fc8000f8e0202 */
[----:B----4-:R-:W-:-:S05]  /*0090*/  IMAD R3, R0, R4, R5 ;  /* 0x0000000400037224 */ /* 0x010fca00078e0205 */
[----:B-1----:R-:W-:-:S13]  /*00a0*/  ISETP.GE.U32.AND P0, PT, R3, UR5, PT ;  /* 0x0000000503007c0c */ /* 0x002fda000bf06070 */
[----:B------:R-:W0:Y:S02]  /*00b0*/  @!P0 LDC.64 R4, c[0x0][0x380] ;  /* 0x0000e000ff048b82 */ /* 0x000e240000000a00 */
[----:B0-----:R-:W-:-:S06]  /*00c0*/  @!P0 IMAD.WIDE.U32 R4, R3, 0x4, R4 ;  /* 0x0000000403048825 */ /* 0x001fcc00078e0004 */
[----:B--2---:R0:W2:Y:S01]  /*00d0*/  @!P0 LDG.E R4, desc[UR6][R4.64] ;  /* 0x0000000604048981 */ /* 0x0040a2000c1e1900 */
[----:B------:R-:W1:Y:S01]  /*00e0*/  S2UR UR5, SR_CgaCtaId ;  /* 0x00000000000579c3 */ /* 0x000e620000008800 */
[----:B------:R-:W-:Y:S01]  /*00f0*/  UMOV UR4, 0x400 ;  /* 0x0000040000047882 */ /* 0x000fe20000000000 */
[----:B---3--:R-:W-:Y:S01]  /*0100*/  @!P0 IMAD.U32 R10, RZ, RZ, UR8 ;  /* 0x00000008ff0a8e24 */ /* 0x008fe2000f8e00ff */
[----:B------:R-:W-:Y:S01]  /*0110*/  BSSY.RECONVERGENT B0, `(.L_x_6) ;  /* 0x0000036000007945 */ /* 0x000fe20003800200 */
[----:B0-----:R-:W-:Y:S01]  /*0120*/  HFMA2 R5, -RZ, RZ, 0, 0 ;  /* 0x00000000ff057431 */ /* 0x001fe200000001ff */
[----:B-1----:R-:W-:-:S06]  /*0130*/  ULEA UR4, UR5, UR4, 0x18 ;  /* 0x0000000405047291 */ /* 0x002fcc000f8ec0ff */
[----:B------:R-:W-:-:S04]  /*0140*/  @!P0 MOV R3, UR4 ;  /* 0x0000000400038c02 */ /* 0x000fc80008000f00 */
[----:B------:R-:W-:Y:S01]  /*0150*/  @!P0 LEA R7, R2, R3, 0x2 ;  /* 0x0000000302078211 */ /* 0x000fe200078e10ff */
[----:B------:R-:W-:-:S03]  /*0160*/  @P0 IMAD.U32 R3, RZ, RZ, UR4 ;  /* 0x00000004ff030e24 */ /* 0x000fc6000f8e00ff */
[----:B------:R-:W-:Y:S01]  /*0170*/  @!P0 LEA R9, R10, R7, 0x2 ;  /* 0x000000070a098211 */ /* 0x000fe200078e10ff */
[----:B------:R-:W-:Y:S01]  /*0180*/  @P0 IMAD.U32 R10, RZ, RZ, UR8 ;  /* 0x00000008ff0a0e24 */ /* 0x000fe2000f8e00ff */
[----:B------:R-:W-:Y:S01]  /*0190*/  @P0 LEA R11, R2, R3, 0x2 ;  /* 0x00000003020b0211 */ /* 0x000fe200078e10ff */
[----:B------:R-:W0:Y:S04]  /*01a0*/  LDCU UR8, c[0x0][0x398] ;  /* 0x00007300ff0877ac */ /* 0x000e280008000800 */
[C---:B------:R-:W-:Y:S01]  /*01b0*/  @P0 IMAD R6, R10.reuse, 0x4, R11 ;  /* 0x000000040a060824 */ /* 0x040fe200078e020b */
[----:B--2---:R1:W-:Y:S04]  /*01c0*/  @!P0 STS [R7], R4 ;  /* 0x0000000407008388 */ /* 0x0043e80000000800 */
[----:B------:R1:W-:Y:S04]  /*01d0*/  @!P0 STS [R9], R4 ;  /* 0x0000000409008388 */ /* 0x0003e80000000800 */
[----:B------:R1:W-:Y:S04]  /*01e0*/  @P0 STS [R11], RZ ;  /* 0x000000ff0b000388 */ /* 0x0003e80000000800 */
[----:B------:R1:W-:Y:S01]  /*01f0*/  @P0 STS [R6], RZ ;  /* 0x000000ff06000388 */ /* 0x0003e20000000800 */
[----:B------:R-:W-:Y:S01]  /*0200*/  BAR.SYNC.DEFER_BLOCKING 0x0 ;  /* 0x0000000000007b1d */ /* 0x000fe20000010000 */
[----:B------:R-:W-:-:S13]  /*0210*/  ISETP.NE.AND P0, PT, R10, RZ, PT ;  /* 0x000000ff0a00720c */ /* 0x000fda0003f05270 */
[----:B01----:R-:W-:Y:S05]  /*0220*/  @!P0 BRA `(.L_x_7) ;  /* 0x0000000000908947 */ /* 0x003fea0003800000 */
[----:B------:R-:W-:Y:S01]  /*0230*/  IMAD.MOV.U32 R7, RZ, RZ, RZ ;  /* 0x000000ffff077224 */ /* 0x000fe200078e00ff */
[----:B------:R-:W-:-:S07]  /*0240*/  MOV R9, 0x1 ;  /* 0x0000000100097802 */ /* 0x000fce0000000f00 */
.L_x_11:
[----:B------:R-:W-:Y:S01]  /*0250*/  ISETP.GE.U32.AND P0, PT, R2, R9, PT ;  /* 0x000000090200720c */ /* 0x000fe20003f06070 */
[----:B------:R-:W-:Y:S01]  /*0260*/  BSSY.RECONVERGENT B1, `(.L_x_8) ;  /* 0x0000018000017945 */ /* 0x000fe20003800200 */
[----:B------:R-:W-:-:S11]  /*0270*/  LOP3.LUT R5, R7, 0x1, RZ, 0x3c, !PT ;  /* 0x0000000107057812 */ /* 0x000fd600078e3cff */
[----:B0-----:R-:W-:Y:S05]  /*0280*/  @!P0 BRA `(.L_x_9) ;  /* 0x0000000000348947 */ /* 0x001fea0003800000 */
[----:B------:R-:W0:Y:S01]  /*0290*/  S2UR UR5, SR_CgaCtaId ;  /* 0x00000000000579c3 */ /* 0x000e220000008800 */
[----:B------:R-:W-:Y:S01]  /*02a0*/  UMOV UR4, 0x400 ;  /* 0x0000040000047882 */ /* 0x000fe20000000000 */
[----:B------:R-:W-:-:S04]  /*02b0*/  IMAD.U32 R10, RZ, RZ, UR8 ;  /* 0x00000008ff0a7e24 */ /* 0x000fc8000f8e00ff */
[----:B------:R-:W-:-:S04]  /*02c0*/  IMAD R4, R7, R10, R2 ;  /* 0x0000000a07047224 */ /* 0x000fc800078e0202 */
[----:B------:R-:W-:Y:S01]  /*02d0*/  IMAD.IADD R6, R4, 0x1, -R9 ;  /* 0x0000000104067824 */ /* 0x000fe200078e0a09 */
[----:B0-----:R-:W-:-:S06]  /*02e0*/  ULEA UR4, UR5, UR4, 0x18 ;  /* 0x0000000405047291 */ /* 0x001fcc000f8ec0ff */
[----:B------:R-:W-:-:S04]  /*02f0*/  MOV R3, UR4 ;  /* 0x0000000400037c02 */ /* 0x000fc80008000f00 */
[----:B------:R-:W-:Y:S01]  /*0300*/  LEA R4, R4, R3, 0x2 ;  /* 0x0000000304047211 */ /* 0x000fe200078e10ff */
[----:B------:R-:W-:-:S05]  /*0310*/  IMAD R6, R6, 0x4, R3 ;  /* 0x0000000406067824 */ /* 0x000fca00078e0203 */
[----:B------:R-:W-:Y:S04]  /*0320*/  LDS R4, [R4] ;  /* 0x0000000004047984 */ /* 0x000fe80000000800 */
[----:B------:R-:W0:Y:S02]  /*0330*/  LDS R7, [R6] ;  /* 0x0000000006077984 */ /* 0x000e240000000800 */
[----:B0-----:R-:W-:Y:S01]  /*0340*/  IADD3 R8, PT, PT, R4, R7, RZ ;  /* 0x0000000704087210 */ /* 0x001fe20007ffe0ff */
[----:B------:R-:W-:Y:S06]  /*0350*/  BRA `(.L_x_10) ;  /* 0x0000000000207947 */ /* 0x000fec0003800000 */
.L_x_9:
[----:B------:R-:W0:Y:S01]  /*0360*/  S2UR UR5, SR_CgaCtaId ;  /* 0x00000000000579c3 */ /* 0x000e220000008800 */
[----:B------:R-:W-:Y:S01]  /*0370*/  UMOV UR4, 0x400 ;  /* 0x0000040000047882 */ /* 0x000fe20000000000 */
[----:B------:R-:W-:-:S05]  /*0380*/  MOV R10, UR8 ;  /* 0x00000008000a7c02 */ /* 0x000fca0008000f00 */
[----:B------:R-:W-:Y:S01]  /*0390*/  IMAD R4, R7, R10, R2 ;  /* 0x0000000a07047224 */ /* 0x000fe200078e0202 */
[----:B0-----:R-:W-:-:S06]  /*03a0*/  ULEA UR4, UR5, UR4, 0x18 ;  /* 0x0000000405047291 */ /* 0x001fcc000f8ec0ff */
[----:B------:R-:W-:-:S05]  /*03b0*/  IMAD.U32 R3, RZ, RZ, UR4 ;  /* 0x00000004ff037e24 */ /* 0x000fca000f8e00ff */
[----:B------:R-:W-:-:S05]  /*03c0*/  LEA R4, R4, R3, 0x2 ;  /* 0x0000000304047211 */ /* 0x000fca00078e10ff */
[----:B------:R0:W1:Y:S02]  /*03d0*/  LDS R8, [R4] ;  /* 0x0000000004087984 */ /* 0x0000640000000800 */
.L_x_10:
[----:B------:R-:W-:Y:S05]  /*03e0*/  BSYNC.RECONVERGENT B1 ;  /* 0x0000000000017941 */ /* 0x000fea0003800200 */
.L_x_8:
[----:B------:R-:W-:Y:S01]  /*03f0*/  IMAD.SHL.U32 R9, R9, 0x2, RZ ;  /* 0x0000000209097824 */ /* 0x000fe200078e00ff */
[----:B------:R-:W-:Y:S01]  /*0400*/  MOV R7, R5 ;  /* 0x0000000500077202 */ /* 0x000fe20000000f00 */
[----:B0-----:R-:W-:-:S03]  /*0410*/  IMAD R4, R5, R10, R2 ;  /* 0x0000000a05047224 */ /* 0x001fc600078e0202 */
[----:B------:R-:W-:Y:S02]  /*0420*/  ISETP.GT.U32.AND P0, PT, R9, R10, PT ;  /* 0x0000000a0900720c */ /* 0x000fe40003f04070 */
[----:B------:R-:W-:-:S05]  /*0430*/  LEA R11, R4, R3, 0x2 ;  /* 0x00000003040b7211 */ /* 0x000fca00078e10ff */
[----:B-1----:R0:W-:Y:S01]  /*0440*/  STS [R11], R8 ;  /* 0x000000080b007388 */ /* 0x0021e20000000800 */
[----:B------:R-:W-:Y:S06]  /*0450*/  BAR.SYNC.DEFER_BLOCKING 0x0 ;  /* 0x0000000000007b1d */ /* 0x000fec0000010000 */
[----:B------:R-:W-:Y:S05]  /*0460*/  @!P0 BRA `(.L_x_11) ;  /* 0xfffffffc00788947 */ /* 0x000fea000383ffff */
.L_x_7:
[----:B------:R-:W-:Y:S05]  /*0470*/  BSYNC.RECONVERGENT B0 ;  /* 0x0000000000007941 */ /* 0x000fea0003800200 */
.L_x_6:
[----:B------:R-:W-:-:S05]  /*0480*/  IMAD R2, R5, R10, R2 ;  /* 0x0000000a05027224 */ /* 0x000fca00078e0202 */
[----:B------:R-:W-:Y:S02]  /*0490*/  LEA R4, R2, R3, 0x2 ;  /* 0x0000000302047211 */ /* 0x000fe400078e10ff */
[----:B------:R-:W1:Y:S03]  /*04a0*/  LDC.64 R2, c[0x0][0x388] ;  /* 0x0000e200ff027b82 */ /* 0x000e660000000a00 */
[----:B------:R-:W2:Y:S01]  /*04b0*/  LDS R5, [R4] ;  /* 0x0000000004057984 */ /* 0x000ea20000000800 */
[----:B-1----:R-:W-:-:S05]  /*04c0*/  IMAD.WIDE.U32 R2, R0, 0x4, R2 ;  /* 0x0000000400027825 */ /* 0x002fca00078e0002 */
[----:B--2---:R-:W-:Y:S01]  /*04d0*/  STG.E desc[UR6][R2.64], R5 ;  /* 0x0000000502007986 */ /* 0x004fe2000c101906 */
[----:B------:R-:W-:Y:S05]  /*04e0*/  EXIT ;  /* 0x000000000000794d */ /* 0x000fea0003800000 */
.L_x_12:
        /* <DEDUP_REMOVED lines=9> */
.L_x_15:


//--------------------- .nv.shared.downSweepScanKernel_Scan --------------------------
	.section	.nv.shared.downSweepScanKernel_Scan,"aw",@nobits
	.sectionflags	@""
	.align	16
	.zero		1024


//--------------------- .nv.shared.reserved.0     --------------------------
	.section	.nv.shared.reserved.0,"aw",@nobits
	.weak		__nv_reservedSMEM_offset_0_alias
	.size		__nv_reservedSMEM_offset_0_alias, 0, 64
	.other		__nv_reservedSMEM_offset_0_alias,@"STO_CUDA_RESERVED_SHARED STV_DEFAULT"
__nv_reservedSMEM_offset_0_alias:
	.zero		0
	.zero		64


//--------------------- .nv.shared.naiveScanKernel_Add --------------------------
	.section	.nv.shared.naiveScanKernel_Add,"aw",@nobits
	.sectionflags	@""
	.align	16
	.zero		1024


//--------------------- .nv.shared.naiveScanKernel_Scan --------------------------
	.section	.nv.shared.naiveScanKernel_Scan,"aw",@nobits
	.sectionflags	@""
	.align	16
	.zero		1024


//--------------------- .nv.constant0.downSweepScanKernel_Scan --------------------------
	.section	.nv.constant0.downSweepScanKernel_Scan,"a",@progbits
	.sectionflags	@""
	.align	4
.nv.constant0.downSweepScanKernel_Scan:
	.zero		928


//--------------------- .nv.constant0.naiveScanKernel_Add --------------------------
	.section	.nv.constant0.naiveScanKernel_Add,"a",@progbits
	.sectionflags	@""
	.align	4
.nv.constant0.naiveScanKernel_Add:
	.zero		920


//--------------------- .nv.constant0.naiveScanKernel_Scan --------------------------
	.section	.nv.constant0.naiveScanKernel_Scan,"a",@progbits
	.sectionflags	@""
	.align	4
.nv.constant0.naiveScanKernel_Scan:
	.zero		928


//--------------------- SYMBOLS --------------------------

	.type		.nv.reservedSmem.offset0,@object
	.size		.nv.reservedSmem.offset0,0x4
	.type		.nv.reservedSmem.cap,@object
	.size		.nv.reservedSmem.cap,0x4
